//
// Generated by NVIDIA NVVM Compiler
//
// Compiler Build ID: CL-36424714
// Cuda compilation tools, release 13.0, V13.0.88
// Based on NVVM 20.0.0
//

.version 9.0
.target sm_100
.address_size 64

	// .globl	_Z12vecMulKernelPKfS0_Pfi

.visible .entry _Z12vecMulKernelPKfS0_Pfi(
	.param .u64 .ptr .align 1 _Z12vecMulKernelPKfS0_Pfi_param_0,
	.param .u64 .ptr .align 1 _Z12vecMulKernelPKfS0_Pfi_param_1,
	.param .u64 .ptr .align 1 _Z12vecMulKernelPKfS0_Pfi_param_2,
	.param .u32 _Z12vecMulKernelPKfS0_Pfi_param_3
)
{
	.reg .pred 	%p<2>;
	.reg .b32 	%r<6>;
	.reg .b32 	%f<4>;
	.reg .b64 	%rd<11>;

	ld.param.u64 	%rd1, [_Z12vecMulKernelPKfS0_Pfi_param_0];
	ld.param.u64 	%rd2, [_Z12vecMulKernelPKfS0_Pfi_param_1];
	ld.param.u64 	%rd3, [_Z12vecMulKernelPKfS0_Pfi_param_2];
	ld.param.u32 	%r2, [_Z12vecMulKernelPKfS0_Pfi_param_3];
	mov.u32 	%r3, %ctaid.x;
	mov.u32 	%r4, %ntid.x;
	mov.u32 	%r5, %tid.x;
	mad.lo.s32 	%r1, %r3, %r4, %r5;
	setp.ge.s32 	%p1, %r1, %r2;
	@%p1 bra 	$L__BB0_2;
	cvta.to.global.u64 	%rd4, %rd1;
	cvta.to.global.u64 	%rd5, %rd2;
	cvta.to.global.u64 	%rd6, %rd3;
	mul.wide.s32 	%rd7, %r1, 4;
	add.s64 	%rd8, %rd4, %rd7;
	ld.global.f32 	%f1, [%rd8];
	add.s64 	%rd9, %rd5, %rd7;
	ld.global.f32 	%f2, [%rd9];
	mul.f32 	%f3, %f1, %f2;
	add.s64 	%rd10, %rd6, %rd7;
	st.global.f32 	[%rd10], %f3;
$L__BB0_2:
	ret;

}


// ===== COMPILED SASS (sm_100) =====

	.target	sm_100

	.elftype	@"ET_EXEC"


//--------------------- .note.nv.tkinfo           --------------------------
	.section	.note.nv.tkinfo,"",@"SHT_NOTE"
	.sectionflags	@"SHF_NOTE_NV_TKINFO"
	.tkinfo
        /*0018*/ 	.word	0x00000002
        /*0030*/ 	.string	""
        /*0030*/ 	.string	"ptxas"
        /*0030*/ 	.string	"Cuda compilation tools, release 13.0, V13.0.88"
        /*0030*/ 	.string	"Build cuda_13.0.r13.0/compiler.36424714_0"
        /*0030*/ 	.string	"-arch sm_100 -m 64 "



//--------------------- .note.nv.cuinfo           --------------------------
	.section	.note.nv.cuinfo,"",@"SHT_NOTE"
	.sectionflags	@"SHF_NOTE_NV_CUINFO"
        /*0018*/ 	.short	0x0002
        /*001a*/ 	.short	0x0064
        /*001c*/ 	.short	0x0082
	.zero		2


//--------------------- .nv.info                  --------------------------
	.section	.nv.info,"",@"SHT_CUDA_INFO"
	.align	4


	//----- nvinfo : EIATTR_REGCOUNT
	.align		4
        /*0000*/ 	.byte	0x04, 0x2f
        /*0002*/ 	.short	(.L_1 - .L_0)
	.align		4
.L_0:
        /*0004*/ 	.word	index@(_Z12vecMulKernelPKfS0_Pfi)
        /*0008*/ 	.word	0x0000000c


	//----- nvinfo : EIATTR_FRAME_SIZE
	.align		4
.L_1:
        /*000c*/ 	.byte	0x04, 0x11
        /*000e*/ 	.short	(.L_3 - .L_2)
	.align		4
.L_2:
        /*0010*/ 	.word	index@(_Z12vecMulKernelPKfS0_Pfi)
        /*0014*/ 	.word	0x00000000


	//----- nvinfo : EIATTR_MIN_STACK_SIZE
	.align		4
.L_3:
        /*0018*/ 	.byte	0x04, 0x12
        /*001a*/ 	.short	(.L_5 - .L_4)
	.align		4
.L_4:
        /*001c*/ 	.word	index@(_Z12vecMulKernelPKfS0_Pfi)
        /*0020*/ 	.word	0x00000000
.L_5:


//--------------------- .nv.compat                --------------------------
	.section	.nv.compat,"",@"SHT_CUDA_COMPAT_INFO"
	.align	4
        /*0000*/ 	.byte	0x02, 0x09, 0x00, 0x00, 0x02, 0x02, 0x01, 0x00, 0x02, 0x05, 0x05, 0x00, 0x03, 0x07, 0x01, 0x01
        /*0010*/ 	.byte	0x02, 0x03, 0x00, 0x00, 0x02, 0x06, 0x01, 0x00, 0x04, 0x0b, 0x08, 0x00, 0x09, 0x00, 0x00, 0x00
        /*0020*/ 	.byte	0x00, 0x00, 0x00, 0x00


//--------------------- .nv.info._Z12vecMulKernelPKfS0_Pfi --------------------------
	.section	.nv.info._Z12vecMulKernelPKfS0_Pfi,"",@"SHT_CUDA_INFO"
	.sectionflags	@""
	.align	4


	//----- nvinfo : EIATTR_CUDA_API_VERSION
	.align		4
        /*0000*/ 	.byte	0x04, 0x37
        /*0002*/ 	.short	(.L_7 - .L_6)
.L_6:
        /*0004*/ 	.word	0x00000082


	//----- nvinfo : EIATTR_KPARAM_INFO
	.align		4
.L_7:
        /*0008*/ 	.byte	0x04, 0x17
        /*000a*/ 	.short	(.L_9 - .L_8)
.L_8:
        /*000c*/ 	.word	0x00000000
        /*0010*/ 	.short	0x0003
        /*0012*/ 	.short	0x0018
        /*0014*/ 	.byte	0x00, 0xf0, 0x11, 0x00


	//----- nvinfo : EIATTR_KPARAM_INFO
	.align		4
.L_9:
        /*0018*/ 	.byte	0x04, 0x17
        /*001a*/ 	.short	(.L_11 - .L_10)
.L_10:
        /*001c*/ 	.word	0x00000000
        /*0020*/ 	.short	0x0002
        /*0022*/ 	.short	0x0010
        /*0024*/ 	.byte	0x00, 0xf5, 0x21, 0x00


	//----- nvinfo : EIATTR_KPARAM_INFO
	.align		4
.L_11:
        /*0028*/ 	.byte	0x04, 0x17
        /*002a*/ 	.short	(.L_13 - .L_12)
.L_12:
        /*002c*/ 	.word	0x00000000
        /*0030*/ 	.short	0x0001
        /*0032*/ 	.short	0x0008
        /*0034*/ 	.byte	0x00, 0xf5, 0x21, 0x00


	//----- nvinfo : EIATTR_KPARAM_INFO
	.align		4
.L_13:
        /*0038*/ 	.byte	0x04, 0x17
        /*003a*/ 	.short	(.L_15 - .L_14)
.L_14:
        /*003c*/ 	.word	0x00000000
        /*0040*/ 	.short	0x0000
        /*0042*/ 	.short	0x0000
        /*0044*/ 	.byte	0x00, 0xf5, 0x21, 0x00


	//----- nvinfo : EIATTR_SPARSE_MMA_MASK
	.align		4
.L_15:
        /*0048*/ 	.byte	0x03, 0x50
        /*004a*/ 	.short	0x0000


	//----- nvinfo : EIATTR_MAXREG_COUNT
	.align		4
        /*004c*/ 	.byte	0x03, 0x1b
        /*004e*/ 	.short	0x00ff


	//----- nvinfo : EIATTR_MERCURY_ISA_VERSION
	.align		4
        /*0050*/ 	.byte	0x03, 0x5f
        /*0052*/ 	.short	0x0101


	//----- nvinfo : EIATTR_VRC_CTA_INIT_COUNT
	.align		4
        /*0054*/ 	.byte	0x02, 0x4a
	.zero		1
	.zero		1


	//----- nvinfo : EIATTR_EXIT_INSTR_OFFSETS
	.align		4
        /*0058*/ 	.byte	0x04, 0x1c
        /*005a*/ 	.short	(.L_17 - .L_16)


	//   ....[0]....
.L_16:
        /*005c*/ 	.word	0x00000070


	//   ....[1]....
        /*0060*/ 	.word	0x00000130


	//----- nvinfo : EIATTR_CBANK_PARAM_SIZE
	.align		4
.L_17:
        /*0064*/ 	.byte	0x03, 0x19
        /*0066*/ 	.short	0x001c


	//----- nvinfo : EIATTR_PARAM_CBANK
	.align		4
        /*0068*/ 	.byte	0x04, 0x0a
        /*006a*/ 	.short	(.L_19 - .L_18)
	.align		4
.L_18:
        /*006c*/ 	.word	index@(.nv.constant0._Z12vecMulKernelPKfS0_Pfi)
        /*0070*/ 	.short	0x0380
        /*0072*/ 	.short	0x001c


	//----- nvinfo : EIATTR_SW_WAR
	.align		4
.L_19:
        /*0074*/ 	.byte	0x04, 0x36
        /*0076*/ 	.short	(.L_21 - .L_20)
.L_20:
        /*0078*/ 	.word	0x00000008
.L_21:


//--------------------- .nv.callgraph             --------------------------
	.section	.nv.callgraph,"",@"SHT_CUDA_CALLGRAPH"
	.align	4
	.sectionentsize	8
	.align		4
        /*0000*/ 	.word	0x00000000
	.align		4
        /*0004*/ 	.word	0xffffffff
	.align		4
        /*0008*/ 	.word	0x00000000
	.align		4
        /*000c*/ 	.word	0xfffffffe
	.align		4
        /*0010*/ 	.word	0x00000000
	.align		4
        /*0014*/ 	.word	0xfffffffd
	.align		4
        /*0018*/ 	.word	0x00000000
	.align		4
        /*001c*/ 	.word	0xfffffffc


//--------------------- .text._Z12vecMulKernelPKfS0_Pfi --------------------------
	.section	.text._Z12vecMulKernelPKfS0_Pfi,"ax",@progbits
	.align	128
        .global         _Z12vecMulKernelPKfS0_Pfi
        .type           _Z12vecMulKernelPKfS0_Pfi,@function
        .size           _Z12vecMulKernelPKfS0_Pfi,(.L_x_1 - _Z12vecMulKernelPKfS0_Pfi)
        .other          _Z12vecMulKernelPKfS0_Pfi,@"STO_CUDA_ENTRY STV_DEFAULT"
_Z12vecMulKernelPKfS0_Pfi:
.text._Z12vecMulKernelPKfS0_Pfi:
[----:B------:R-:W-:Y:S01]  /*0000*/  LDC R1, c[0x0][0x37c] ;  /* 0x0000df00ff017b82 */ /* 0x000fe20000000800 */
[----:B------:R-:W0:Y:S07]  /*0010*/  S2R R0, SR_TID.X ;  /* 0x0000000000007919 */ /* 0x000e2e0000002100 */
[----:B------:R-:W0:Y:S01]  /*0020*/  S2UR UR4, SR_CTAID.X ;  /* 0x00000000000479c3 */ /* 0x000e220000002500 */
[----:B------:R-:W1:Y:S07]  /*0030*/  LDCU UR5, c[0x0][0x398] ;  /* 0x00007300ff0577ac */ /* 0x000e6e0008000800 */
[----:B------:R-:W0:Y:S02]  /*0040*/  LDC R9, c[0x0][0x360] ;  /* 0x0000d800ff097b82 */ /* 0x000e240000000800 */
[----:B0-----:R-:W-:-:S05]  /*0050*/  IMAD R9, R9, UR4, R0 ;  /* 0x0000000409097c24 */ /* 0x001fca000f8e0200 */
[----:B-1----:R-:W-:-:S13]  /*0060*/  ISETP.GE.AND P0, PT, R9, UR5, PT ;  /* 0x0000000509007c0c */ /* 0x002fda000bf06270 */
[----:B------:R-:W-:Y:S05]  /*0070*/  @P0 EXIT ;  /* 0x000000000000094d */ /* 0x000fea0003800000 */
[----:B------:R-:W0:Y:S01]  /*0080*/  LDC.64 R2, c[0x0][0x380] ;  /* 0x0000e000ff027b82 */ /* 0x000e220000000a00 */
[----:B------:R-:W1:Y:S07]  /*0090*/  LDCU.64 UR4, c[0x0][0x358] ;  /* 0x00006b00ff0477ac */ /* 0x000e6e0008000a00 */
[----:B------:R-:W2:Y:S08]  /*00a0*/  LDC.64 R4, c[0x0][0x388] ;  /* 0x0000e200ff047b82 */ /* 0x000eb00000000a00 */
[----:B------:R-:W3:Y:S01]  /*00b0*/  LDC.64 R6, c[0x0][0x390] ;  /* 0x0000e400ff067b82 */ /* 0x000ee20000000a00 */
[----:B0-----:R-:W-:-:S06]  /*00c0*/  IMAD.WIDE R2, R9, 0x4, R2 ;  /* 0x0000000409027825 */ /* 0x001fcc00078e0202 */
[----:B-1----:R-:W4:Y:S01]  /*00d0*/  LDG.E R2, desc[UR4][R2.64] ;  /* 0x0000000402027981 */ /* 0x002f22000c1e1900 */
[----:B--2---:R-:W-:-:S06]  /*00e0*/  IMAD.WIDE R4, R9, 0x4, R4 ;  /* 0x0000000409047825 */ /* 0x004fcc00078e0204 */
[----:B------:R-:W4:Y:S01]  /*00f0*/  LDG.E R5, desc[UR4][R4.64] ;  /* 0x0000000404057981 */ /* 0x000f22000c1e1900 */
[----:B---3--:R-:W-:-:S04]  /*0100*/  IMAD.WIDE R6, R9, 0x4, R6 ;  /* 0x0000000409067825 */ /* 0x008fc800078e0206 */
[----:B----4-:R-:W-:-:S05]  /*0110*/  FMUL R9, R2, R5 ;  /* 0x0000000502097220 */ /* 0x010fca0000400000 */
[----:B------:R-:W-:Y:S01]  /*0120*/  STG.E desc[UR4][R6.64], R9 ;  /* 0x0000000906007986 */ /* 0x000fe2000c101904 */
[----:B------:R-:W-:Y:S05]  /*0130*/  EXIT ;  /* 0x000000000000794d */ /* 0x000fea0003800000 */
.L_x_0:
[----:B------:R-:W-:-:S00]  /*0140*/  BRA `(.L_x_0) ;  /* 0xfffffffc00fc7947 */ /* 0x000fc0000383ffff */
[----:B------:R-:W-:-:S00]  /*0150*/  NOP ;  /* 0x0000000000007918 */ /* 0x000fc00000000000 */
        /* <DEDUP_REMOVED lines=10> */
.L_x_1:


//--------------------- .nv.shared.reserved.0     --------------------------
	.section	.nv.shared.reserved.0,"aw",@nobits
	.weak		__nv_reservedSMEM_offset_0_alias
	.size		__nv_reservedSMEM_offset_0_alias, 0, 64
	.other		__nv_reservedSMEM_offset_0_alias,@"STO_CUDA_RESERVED_SHARED STV_DEFAULT"
__nv_reservedSMEM_offset_0_alias:
	.zero		0
	.zero		64


//--------------------- .nv.constant0._Z12vecMulKernelPKfS0_Pfi --------------------------
	.section	.nv.constant0._Z12vecMulKernelPKfS0_Pfi,"a",@progbits
	.sectionflags	@""
	.align	4
.nv.constant0._Z12vecMulKernelPKfS0_Pfi:
	.zero		924


//--------------------- SYMBOLS --------------------------

	.type		.nv.reservedSmem.offset0,@object
	.size		.nv.reservedSmem.offset0,0x4
